//
// Generated by NVIDIA NVVM Compiler
//
// Compiler Build ID: CL-36424714
// Cuda compilation tools, release 13.0, V13.0.88
// Based on NVVM 20.0.0
//

.version 9.0
.target sm_100
.address_size 64

	// .globl	_Z6kernelPdm

.visible .entry _Z6kernelPdm(
	.param .u64 .ptr .align 1 _Z6kernelPdm_param_0,
	.param .u64 _Z6kernelPdm_param_1
)
{
	.reg .pred 	%p<8>;
	.reg .b32 	%r<10>;
	.reg .b64 	%rd<71>;
	.reg .b64 	%fd<11>;

	ld.param.u64 	%rd28, [_Z6kernelPdm_param_0];
	ld.param.u64 	%rd27, [_Z6kernelPdm_param_1];
	cvta.to.global.u64 	%rd1, %rd28;
	mov.u32 	%r1, %nctaid.x;
	mov.u32 	%r2, %ntid.x;
	mul.lo.s32 	%r3, %r1, %r2;
	cvt.u64.u32 	%rd2, %r3;
	mov.u32 	%r4, %ctaid.x;
	mov.u32 	%r5, %tid.x;
	mad.lo.s32 	%r6, %r2, %r4, %r5;
	cvt.u64.u32 	%rd69, %r6;
	shr.u64 	%rd4, %rd27, 1;
	setp.le.u64 	%p1, %rd4, %rd69;
	@%p1 bra 	$L__BB0_10;
	add.s64 	%rd29, %rd2, %rd69;
	max.u64 	%rd30, %rd4, %rd29;
	setp.lt.u64 	%p2, %rd29, %rd4;
	selp.u64 	%rd5, 1, 0, %p2;
	add.s64 	%rd31, %rd29, %rd5;
	sub.s64 	%rd6, %rd30, %rd31;
	and.b64  	%rd32, %rd6, -4294967296;
	setp.ne.s64 	%p3, %rd32, 0;
	@%p3 bra 	$L__BB0_3;
	cvt.u32.u64 	%r7, %rd2;
	cvt.u32.u64 	%r8, %rd6;
	div.u32 	%r9, %r8, %r7;
	cvt.u64.u32 	%rd64, %r9;
	bra.uni 	$L__BB0_4;
$L__BB0_3:
	div.u64 	%rd64, %rd6, %rd2;
$L__BB0_4:
	add.s64 	%rd10, %rd64, %rd5;
	and.b64  	%rd33, %rd10, 3;
	setp.eq.s64 	%p4, %rd33, 3;
	@%p4 bra 	$L__BB0_7;
	shl.b64 	%rd34, %rd27, 3;
	shl.b64 	%rd35, %rd69, 3;
	sub.s64 	%rd36, %rd34, %rd35;
	add.s64 	%rd37, %rd36, %rd1;
	add.s64 	%rd67, %rd37, -8;
	shl.b64 	%rd14, %rd2, 3;
	neg.s64 	%rd12, %rd14;
	add.s64 	%rd66, %rd1, %rd35;
	add.s64 	%rd38, %rd10, 1;
	and.b64  	%rd65, %rd38, 3;
$L__BB0_6:
	.pragma "nounroll";
	ld.global.f64 	%fd1, [%rd66];
	ld.global.f64 	%fd2, [%rd67];
	st.global.f64 	[%rd66], %fd2;
	st.global.f64 	[%rd67], %fd1;
	add.s64 	%rd69, %rd69, %rd2;
	add.s64 	%rd67, %rd67, %rd12;
	add.s64 	%rd66, %rd66, %rd14;
	add.s64 	%rd65, %rd65, -1;
	setp.ne.s64 	%p5, %rd65, 0;
	@%p5 bra 	$L__BB0_6;
$L__BB0_7:
	setp.lt.u64 	%p6, %rd10, 3;
	@%p6 bra 	$L__BB0_10;
	shl.b64 	%rd46, %rd2, 3;
$L__BB0_9:
	shl.b64 	%rd39, %rd69, 3;
	add.s64 	%rd40, %rd1, %rd39;
	ld.global.f64 	%fd3, [%rd40];
	not.b64 	%rd41, %rd69;
	add.s64 	%rd42, %rd27, %rd41;
	shl.b64 	%rd43, %rd42, 3;
	add.s64 	%rd44, %rd1, %rd43;
	ld.global.f64 	%fd4, [%rd44];
	st.global.f64 	[%rd40], %fd4;
	st.global.f64 	[%rd44], %fd3;
	add.s64 	%rd45, %rd69, %rd2;
	add.s64 	%rd47, %rd40, %rd46;
	ld.global.f64 	%fd5, [%rd47];
	not.b64 	%rd48, %rd45;
	add.s64 	%rd49, %rd27, %rd48;
	shl.b64 	%rd50, %rd49, 3;
	add.s64 	%rd51, %rd1, %rd50;
	ld.global.f64 	%fd6, [%rd51];
	st.global.f64 	[%rd47], %fd6;
	st.global.f64 	[%rd51], %fd5;
	add.s64 	%rd52, %rd45, %rd2;
	add.s64 	%rd53, %rd47, %rd46;
	ld.global.f64 	%fd7, [%rd53];
	not.b64 	%rd54, %rd52;
	add.s64 	%rd55, %rd27, %rd54;
	shl.b64 	%rd56, %rd55, 3;
	add.s64 	%rd57, %rd1, %rd56;
	ld.global.f64 	%fd8, [%rd57];
	st.global.f64 	[%rd53], %fd8;
	st.global.f64 	[%rd57], %fd7;
	add.s64 	%rd58, %rd52, %rd2;
	add.s64 	%rd59, %rd53, %rd46;
	ld.global.f64 	%fd9, [%rd59];
	not.b64 	%rd60, %rd58;
	add.s64 	%rd61, %rd27, %rd60;
	shl.b64 	%rd62, %rd61, 3;
	add.s64 	%rd63, %rd1, %rd62;
	ld.global.f64 	%fd10, [%rd63];
	st.global.f64 	[%rd59], %fd10;
	st.global.f64 	[%rd63], %fd9;
	add.s64 	%rd69, %rd58, %rd2;
	setp.lt.u64 	%p7, %rd69, %rd4;
	@%p7 bra 	$L__BB0_9;
$L__BB0_10:
	ret;

}


// ===== COMPILED SASS (sm_100) =====

	.target	sm_100

	.elftype	@"ET_EXEC"


//--------------------- .note.nv.tkinfo           --------------------------
	.section	.note.nv.tkinfo,"",@"SHT_NOTE"
	.sectionflags	@"SHF_NOTE_NV_TKINFO"
	.tkinfo
        /*0018*/ 	.word	0x00000002
        /*0030*/ 	.string	""
        /*0030*/ 	.string	"ptxas"
        /*0030*/ 	.string	"Cuda compilation tools, release 13.0, V13.0.88"
        /*0030*/ 	.string	"Build cuda_13.0.r13.0/compiler.36424714_0"
        /*0030*/ 	.string	"-arch sm_100 -m 64 "



//--------------------- .note.nv.cuinfo           --------------------------
	.section	.note.nv.cuinfo,"",@"SHT_NOTE"
	.sectionflags	@"SHF_NOTE_NV_CUINFO"
        /*0018*/ 	.short	0x0002
        /*001a*/ 	.short	0x0064
        /*001c*/ 	.short	0x0082
	.zero		2


//--------------------- .nv.info                  --------------------------
	.section	.nv.info,"",@"SHT_CUDA_INFO"
	.align	4


	//----- nvinfo : EIATTR_REGCOUNT
	.align		4
        /*0000*/ 	.byte	0x04, 0x2f
        /*0002*/ 	.short	(.L_1 - .L_0)
	.align		4
.L_0:
        /*0004*/ 	.word	index@(_Z6kernelPdm)
        /*0008*/ 	.word	0x0000001e


	//----- nvinfo : EIATTR_FRAME_SIZE
	.align		4
.L_1:
        /*000c*/ 	.byte	0x04, 0x11
        /*000e*/ 	.short	(.L_3 - .L_2)
	.align		4
.L_2:
        /*0010*/ 	.word	index@($__internal_0_$__cuda_sm20_div_u64)
        /*0014*/ 	.word	0x00000000


	//----- nvinfo : EIATTR_FRAME_SIZE
	.align		4
.L_3:
        /*0018*/ 	.byte	0x04, 0x11
        /*001a*/ 	.short	(.L_5 - .L_4)
	.align		4
.L_4:
        /*001c*/ 	.word	index@(_Z6kernelPdm)
        /*0020*/ 	.word	0x00000000


	//----- nvinfo : EIATTR_MIN_STACK_SIZE
	.align		4
.L_5:
        /*0024*/ 	.byte	0x04, 0x12
        /*0026*/ 	.short	(.L_7 - .L_6)
	.align		4
.L_6:
        /*0028*/ 	.word	index@(_Z6kernelPdm)
        /*002c*/ 	.word	0x00000000
.L_7:


//--------------------- .nv.compat                --------------------------
	.section	.nv.compat,"",@"SHT_CUDA_COMPAT_INFO"
	.align	4
        /*0000*/ 	.byte	0x02, 0x09, 0x00, 0x00, 0x02, 0x02, 0x01, 0x00, 0x02, 0x05, 0x05, 0x00, 0x03, 0x07, 0x01, 0x01
        /*0010*/ 	.byte	0x02, 0x03, 0x00, 0x00, 0x02, 0x06, 0x01, 0x00, 0x04, 0x0b, 0x08, 0x00, 0x09, 0x00, 0x00, 0x00
        /*0020*/ 	.byte	0x00, 0x00, 0x00, 0x00


//--------------------- .nv.info._Z6kernelPdm     --------------------------
	.section	.nv.info._Z6kernelPdm,"",@"SHT_CUDA_INFO"
	.sectionflags	@""
	.align	4


	//----- nvinfo : EIATTR_CUDA_API_VERSION
	.align		4
        /*0000*/ 	.byte	0x04, 0x37
        /*0002*/ 	.short	(.L_9 - .L_8)
.L_8:
        /*0004*/ 	.word	0x00000082


	//----- nvinfo : EIATTR_KPARAM_INFO
	.align		4
.L_9:
        /*0008*/ 	.byte	0x04, 0x17
        /*000a*/ 	.short	(.L_11 - .L_10)
.L_10:
        /*000c*/ 	.word	0x00000000
        /*0010*/ 	.short	0x0001
        /*0012*/ 	.short	0x0008
        /*0014*/ 	.byte	0x00, 0xf0, 0x21, 0x00


	//----- nvinfo : EIATTR_KPARAM_INFO
	.align		4
.L_11:
        /*0018*/ 	.byte	0x04, 0x17
        /*001a*/ 	.short	(.L_13 - .L_12)
.L_12:
        /*001c*/ 	.word	0x00000000
        /*0020*/ 	.short	0x0000
        /*0022*/ 	.short	0x0000
        /*0024*/ 	.byte	0x00, 0xf5, 0x21, 0x00


	//----- nvinfo : EIATTR_SPARSE_MMA_MASK
	.align		4
.L_13:
        /*0028*/ 	.byte	0x03, 0x50
        /*002a*/ 	.short	0x0000


	//----- nvinfo : EIATTR_MAXREG_COUNT
	.align		4
        /*002c*/ 	.byte	0x03, 0x1b
        /*002e*/ 	.short	0x00ff


	//----- nvinfo : EIATTR_MERCURY_ISA_VERSION
	.align		4
        /*0030*/ 	.byte	0x03, 0x5f
        /*0032*/ 	.short	0x0101


	//----- nvinfo : EIATTR_VRC_CTA_INIT_COUNT
	.align		4
        /*0034*/ 	.byte	0x02, 0x4a
	.zero		1
	.zero		1


	//----- nvinfo : EIATTR_EXIT_INSTR_OFFSETS
	.align		4
        /*0038*/ 	.byte	0x04, 0x1c
        /*003a*/ 	.short	(.L_15 - .L_14)


	//   ....[0]....
.L_14:
        /*003c*/ 	.word	0x000000c0


	//   ....[1]....
        /*0040*/ 	.word	0x00000640


	//   ....[2]....
        /*0044*/ 	.word	0x00000a30


	//----- nvinfo : EIATTR_CRS_STACK_SIZE
	.align		4
.L_15:
        /*0048*/ 	.byte	0x04, 0x1e
        /*004a*/ 	.short	(.L_17 - .L_16)
.L_16:
        /*004c*/ 	.word	0x00000000


	//----- nvinfo : EIATTR_CBANK_PARAM_SIZE
	.align		4
.L_17:
        /*0050*/ 	.byte	0x03, 0x19
        /*0052*/ 	.short	0x0010


	//----- nvinfo : EIATTR_PARAM_CBANK
	.align		4
        /*0054*/ 	.byte	0x04, 0x0a
        /*0056*/ 	.short	(.L_19 - .L_18)
	.align		4
.L_18:
        /*0058*/ 	.word	index@(.nv.constant0._Z6kernelPdm)
        /*005c*/ 	.short	0x0380
        /*005e*/ 	.short	0x0010


	//----- nvinfo : EIATTR_SW_WAR
	.align		4
.L_19:
        /*0060*/ 	.byte	0x04, 0x36
        /*0062*/ 	.short	(.L_21 - .L_20)
.L_20:
        /*0064*/ 	.word	0x00000008
.L_21:


//--------------------- .nv.callgraph             --------------------------
	.section	.nv.callgraph,"",@"SHT_CUDA_CALLGRAPH"
	.align	4
	.sectionentsize	8
	.align		4
        /*0000*/ 	.word	0x00000000
	.align		4
        /*0004*/ 	.word	0xffffffff
	.align		4
        /*0008*/ 	.word	0x00000000
	.align		4
        /*000c*/ 	.word	0xfffffffe
	.align		4
        /*0010*/ 	.word	0x00000000
	.align		4
        /*0014*/ 	.word	0xfffffffd
	.align		4
        /*0018*/ 	.word	0x00000000
	.align		4
        /*001c*/ 	.word	0xfffffffc


//--------------------- .text._Z6kernelPdm        --------------------------
	.section	.text._Z6kernelPdm,"ax",@progbits
	.align	128
        .global         _Z6kernelPdm
        .type           _Z6kernelPdm,@function
        .size           _Z6kernelPdm,(.L_x_8 - _Z6kernelPdm)
        .other          _Z6kernelPdm,@"STO_CUDA_ENTRY STV_DEFAULT"
_Z6kernelPdm:
.text._Z6kernelPdm:
[----:B------:R-:W-:Y:S01]  /*0000*/  LDC R1, c[0x0][0x37c] ;  /* 0x0000df00ff017b82 */ /* 0x000fe20000000800 */
[----:B------:R-:W0:Y:S01]  /*0010*/  S2R R13, SR_TID.X ;  /* 0x00000000000d7919 */ /* 0x000e220000002100 */
[----:B------:R-:W1:Y:S06]  /*0020*/  LDCU UR4, c[0x0][0x370] ;  /* 0x00006e00ff0477ac */ /* 0x000e6c0008000800 */
[----:B------:R-:W0:Y:S08]  /*0030*/  S2UR UR5, SR_CTAID.X ;  /* 0x00000000000579c3 */ /* 0x000e300000002500 */
[----:B------:R-:W0:Y:S08]  /*0040*/  LDC R4, c[0x0][0x360] ;  /* 0x0000d800ff047b82 */ /* 0x000e300000000800 */
[----:B------:R-:W2:Y:S01]  /*0050*/  LDC.64 R2, c[0x0][0x388] ;  /* 0x0000e200ff027b82 */ /* 0x000ea20000000a00 */
[----:B0-----:R-:W-:-:S02]  /*0060*/  IMAD R13, R4, UR5, R13 ;  /* 0x00000005040d7c24 */ /* 0x001fc4000f8e020d */
[----:B-1----:R-:W-:Y:S01]  /*0070*/  IMAD R4, R4, UR4, RZ ;  /* 0x0000000404047c24 */ /* 0x002fe2000f8e02ff */
[--C-:B--2---:R-:W-:Y:S02]  /*0080*/  SHF.R.U64 R0, R2, 0x1, R3.reuse ;  /* 0x0000000102007819 */ /* 0x104fe40000001203 */
[----:B------:R-:W-:Y:S02]  /*0090*/  SHF.R.U32.HI R2, RZ, 0x1, R3 ;  /* 0x00000001ff027819 */ /* 0x000fe40000011603 */
[----:B------:R-:W-:-:S04]  /*00a0*/  ISETP.GT.U32.AND P0, PT, R0, R13, PT ;  /* 0x0000000d0000720c */ /* 0x000fc80003f04070 */
[----:B------:R-:W-:-:S13]  /*00b0*/  ISETP.GT.U32.AND.EX P0, PT, R2, RZ, PT, P0 ;  /* 0x000000ff0200720c */ /* 0x000fda0003f04100 */
[----:B------:R-:W-:Y:S05]  /*00c0*/  @!P0 EXIT ;  /* 0x000000000000894d */ /* 0x000fea0003800000 */
[----:B------:R-:W-:Y:S01]  /*00d0*/  IADD3 R5, P1, PT, R4, R13, RZ ;  /* 0x0000000d04057210 */ /* 0x000fe20007f3e0ff */
[----:B------:R-:W-:Y:S01]  /*00e0*/  IMAD.MOV.U32 R11, RZ, RZ, RZ ;  /* 0x000000ffff0b7224 */ /* 0x000fe200078e00ff */
[----:B------:R-:W-:Y:S02]  /*00f0*/  BSSY.RECONVERGENT B0, `(.L_x_0) ;  /* 0x0000025000007945 */ /* 0x000fe40003800200 */
[----:B------:R-:W-:Y:S01]  /*0100*/  ISETP.GE.U32.AND P0, PT, R5, R0, PT ;  /* 0x000000000500720c */ /* 0x000fe20003f06070 */
[----:B------:R-:W-:Y:S01]  /*0110*/  IMAD.X R9, RZ, RZ, R11, P1 ;  /* 0x000000ffff097224 */ /* 0x000fe200008e060b */
[----:B------:R-:W-:-:S04]  /*0120*/  ISETP.GT.U32.AND P1, PT, R0, R5, PT ;  /* 0x000000050000720c */ /* 0x000fc80003f24070 */
[----:B------:R-:W-:Y:S02]  /*0130*/  ISETP.GE.U32.AND.EX P0, PT, R9, R2, PT, P0 ;  /* 0x000000020900720c */ /* 0x000fe40003f06100 */
[----:B------:R-:W-:Y:S02]  /*0140*/  ISETP.GT.U32.AND.EX P1, PT, R2, R9, PT, P1 ;  /* 0x000000090200720c */ /* 0x000fe40003f24110 */
[----:B------:R-:W-:Y:S02]  /*0150*/  SEL R3, RZ, 0x1, P0 ;  /* 0x00000001ff037807 */ /* 0x000fe40000000000 */
[----:B------:R-:W-:Y:S02]  /*0160*/  SEL R6, R0, R5, P1 ;  /* 0x0000000500067207 */ /* 0x000fe40000800000 */
[----:B------:R-:W-:Y:S02]  /*0170*/  SEL R7, R2, R9, P1 ;  /* 0x0000000902077207 */ /* 0x000fe40000800000 */
[----:B------:R-:W-:-:S04]  /*0180*/  IADD3 R5, P0, P1, R6, -R5, -R3 ;  /* 0x8000000506057210 */ /* 0x000fc8000791e803 */
[----:B------:R-:W-:-:S04]  /*0190*/  IADD3.X R7, PT, PT, R7, -0x1, ~R9, P0, P1 ;  /* 0xffffffff07077810 */ /* 0x000fc800007e2c09 */
[----:B------:R-:W-:-:S13]  /*01a0*/  ISETP.NE.U32.AND P0, PT, R7, RZ, PT ;  /* 0x000000ff0700720c */ /* 0x000fda0003f05070 */
[----:B------:R-:W-:Y:S05]  /*01b0*/  @P0 BRA `(.L_x_1) ;  /* 0x0000000000500947 */ /* 0x000fea0003800000 */
[----:B------:R-:W0:Y:S01]  /*01c0*/  I2F.U32.RP R8, R4 ;  /* 0x0000000400087306 */ /* 0x000e220000209000 */
[----:B------:R-:W-:Y:S01]  /*01d0*/  IMAD.MOV R9, RZ, RZ, -R4 ;  /* 0x000000ffff097224 */ /* 0x000fe200078e0a04 */
[----:B------:R-:W-:-:S06]  /*01e0*/  ISETP.NE.U32.AND P2, PT, R4, RZ, PT ;  /* 0x000000ff0400720c */ /* 0x000fcc0003f45070 */
[----:B0-----:R-:W0:Y:S02]  /*01f0*/  MUFU.RCP R8, R8 ;  /* 0x0000000800087308 */ /* 0x001e240000001000 */
[----:B0-----:R-:W-:-:S06]  /*0200*/  VIADD R6, R8, 0xffffffe ;  /* 0x0ffffffe08067836 */ /* 0x001fcc0000000000 */
[----:B------:R0:W1:Y:S02]  /*0210*/  F2I.FTZ.U32.TRUNC.NTZ R7, R6 ;  /* 0x0000000600077305 */ /* 0x000064000021f000 */
[----:B0-----:R-:W-:Y:S02]  /*0220*/  IMAD.MOV.U32 R6, RZ, RZ, RZ ;  /* 0x000000ffff067224 */ /* 0x001fe400078e00ff */
[----:B-1----:R-:W-:-:S04]  /*0230*/  IMAD R9, R9, R7, RZ ;  /* 0x0000000709097224 */ /* 0x002fc800078e02ff */
[----:B------:R-:W-:-:S06]  /*0240*/  IMAD.HI.U32 R10, R7, R9, R6 ;  /* 0x00000009070a7227 */ /* 0x000fcc00078e0006 */
[----:B------:R-:W-:-:S04]  /*0250*/  IMAD.HI.U32 R6, R10, R5, RZ ;  /* 0x000000050a067227 */ /* 0x000fc800078e00ff */
[----:B------:R-:W-:-:S04]  /*0260*/  IMAD.MOV R7, RZ, RZ, -R6 ;  /* 0x000000ffff077224 */ /* 0x000fc800078e0a06 */
[----:B------:R-:W-:Y:S02]  /*0270*/  IMAD R5, R4, R7, R5 ;  /* 0x0000000704057224 */ /* 0x000fe400078e0205 */
[----:B------:R-:W-:-:S03]  /*0280*/  IMAD.MOV.U32 R7, RZ, RZ, RZ ;  /* 0x000000ffff077224 */ /* 0x000fc600078e00ff */
[----:B------:R-:W-:-:S13]  /*0290*/  ISETP.GE.U32.AND P0, PT, R5, R4, PT ;  /* 0x000000040500720c */ /* 0x000fda0003f06070 */
[----:B------:R-:W-:Y:S02]  /*02a0*/  @P0 IMAD.IADD R5, R5, 0x1, -R4 ;  /* 0x0000000105050824 */ /* 0x000fe400078e0a04 */
[----:B------:R-:W-:-:S03]  /*02b0*/  @P0 VIADD R6, R6, 0x1 ;  /* 0x0000000106060836 */ /* 0x000fc60000000000 */
[----:B------:R-:W-:-:S13]  /*02c0*/  ISETP.GE.U32.AND P1, PT, R5, R4, PT ;  /* 0x000000040500720c */ /* 0x000fda0003f26070 */
[----:B------:R-:W-:Y:S01]  /*02d0*/  @P1 VIADD R6, R6, 0x1 ;  /* 0x0000000106061836 */ /* 0x000fe20000000000 */
[----:B------:R-:W-:Y:S01]  /*02e0*/  @!P2 LOP3.LUT R6, RZ, R4, RZ, 0x33, !PT ;  /* 0x00000004ff06a212 */ /* 0x000fe200078e33ff */
[----:B------:R-:W-:Y:S06]  /*02f0*/  BRA `(.L_x_2) ;  /* 0x0000000000107947 */ /* 0x000fec0003800000 */
.L_x_1:
[----:B------:R-:W-:-:S07]  /*0300*/  MOV R6, 0x320 ;  /* 0x0000032000067802 */ /* 0x000fce0000000f00 */
[----:B------:R-:W-:Y:S05]  /*0310*/  CALL.REL.NOINC `($__internal_0_$__cuda_sm20_div_u64) ;  /* 0x0000000400c87944 */ /* 0x000fea0003c00000 */
[----:B------:R-:W-:Y:S02]  /*0320*/  IMAD.MOV.U32 R6, RZ, RZ, R5 ;  /* 0x000000ffff067224 */ /* 0x000fe400078e0005 */
[----:B------:R-:W-:-:S07]  /*0330*/  IMAD.MOV.U32 R7, RZ, RZ, R8 ;  /* 0x000000ffff077224 */ /* 0x000fce00078e0008 */
.L_x_2:
[----:B------:R-:W-:Y:S05]  /*0340*/  BSYNC.RECONVERGENT B0 ;  /* 0x0000000000007941 */ /* 0x000fea0003800200 */
.L_x_0:
[----:B------:R-:W-:Y:S01]  /*0350*/  IADD3 R10, P0, PT, R6, R3, RZ ;  /* 0x00000003060a7210 */ /* 0x000fe20007f1e0ff */
[----:B------:R-:W0:Y:S01]  /*0360*/  LDCU.64 UR4, c[0x0][0x358] ;  /* 0x00006b00ff0477ac */ /* 0x000e220008000a00 */
[----:B------:R-:W-:Y:S02]  /*0370*/  BSSY.RECONVERGENT B0, `(.L_x_3) ;  /* 0x000002c000007945 */ /* 0x000fe40003800200 */
[C---:B------:R-:W-:Y:S01]  /*0380*/  LOP3.LUT R3, R10.reuse, 0x3, RZ, 0xc0, !PT ;  /* 0x000000030a037812 */ /* 0x040fe200078ec0ff */
[----:B------:R-:W-:Y:S01]  /*0390*/  IMAD.X R6, RZ, RZ, R7, P0 ;  /* 0x000000ffff067224 */ /* 0x000fe200000e0607 */
[----:B------:R-:W-:Y:S02]  /*03a0*/  ISETP.GE.U32.AND P0, PT, R10, 0x3, PT ;  /* 0x000000030a00780c */ /* 0x000fe40003f06070 */
[----:B------:R-:W-:Y:S02]  /*03b0*/  ISETP.NE.U32.AND P1, PT, R3, 0x3, PT ;  /* 0x000000030300780c */ /* 0x000fe40003f25070 */
[----:B------:R-:W-:-:S02]  /*03c0*/  ISETP.GE.U32.AND.EX P0, PT, R6, RZ, PT, P0 ;  /* 0x000000ff0600720c */ /* 0x000fc40003f06100 */
[----:B------:R-:W-:-:S13]  /*03d0*/  ISETP.NE.AND.EX P1, PT, RZ, RZ, PT, P1 ;  /* 0x000000ffff00720c */ /* 0x000fda0003f25310 */
[----:B0-----:R-:W-:Y:S05]  /*03e0*/  @!P1 BRA `(.L_x_4) ;  /* 0x0000000000909947 */ /* 0x001fea0003800000 */
[----:B------:R-:W0:Y:S01]  /*03f0*/  LDC.64 R8, c[0x0][0x388] ;  /* 0x0000e200ff087b82 */ /* 0x000e220000000a00 */
[----:B------:R-:W-:Y:S02]  /*0400*/  IMAD.SHL.U32 R3, R13, 0x8, RZ ;  /* 0x000000080d037824 */ /* 0x000fe400078e00ff */
[----:B------:R-:W-:Y:S02]  /*0410*/  VIADD R10, R10, 0x1 ;  /* 0x000000010a0a7836 */ /* 0x000fe40000000000 */
[----:B------:R-:W-:-:S03]  /*0420*/  IMAD.MOV.U32 R12, RZ, RZ, RZ ;  /* 0x000000ffff0c7224 */ /* 0x000fc600078e00ff */
[----:B------:R-:W1:Y:S01]  /*0430*/  LDC.64 R6, c[0x0][0x380] ;  /* 0x0000e000ff067b82 */ /* 0x000e620000000a00 */
[----:B------:R-:W-:Y:S01]  /*0440*/  LOP3.LUT R10, R10, 0x3, RZ, 0xc0, !PT ;  /* 0x000000030a0a7812 */ /* 0x000fe200078ec0ff */
[C---:B0-----:R-:W-:Y:S01]  /*0450*/  IMAD.SHL.U32 R5, R8.reuse, 0x8, RZ ;  /* 0x0000000808057824 */ /* 0x041fe200078e00ff */
[----:B------:R-:W-:Y:S02]  /*0460*/  SHF.L.U64.HI R9, R8, 0x3, R9 ;  /* 0x0000000308097819 */ /* 0x000fe40000010209 */
[----:B------:R-:W-:Y:S02]  /*0470*/  SHF.L.U64.HI R8, R13, 0x3, R11 ;  /* 0x000000030d087819 */ /* 0x000fe4000001020b */
[-C--:B-1----:R-:W-:Y:S02]  /*0480*/  IADD3 R18, P3, PT, R3, R6.reuse, RZ ;  /* 0x0000000603127210 */ /* 0x082fe40007f7e0ff */
[----:B------:R-:W-:Y:S01]  /*0490*/  IADD3 R6, P1, P2, R5, R6, -R3 ;  /* 0x0000000605067210 */ /* 0x000fe20007a3e803 */
[----:B------:R-:W-:Y:S01]  /*04a0*/  IMAD.SHL.U32 R3, R4, 0x8, RZ ;  /* 0x0000000804037824 */ /* 0x000fe200078e00ff */
[----:B------:R-:W-:Y:S01]  /*04b0*/  SHF.R.U32.HI R5, RZ, 0x1d, R4 ;  /* 0x0000001dff057819 */ /* 0x000fe20000011604 */
[----:B------:R-:W-:Y:S01]  /*04c0*/  IMAD.X R19, R8, 0x1, R7, P3 ;  /* 0x0000000108137824 */ /* 0x000fe200018e0607 */
[----:B------:R-:W-:-:S02]  /*04d0*/  IADD3.X R7, PT, PT, R9, R7, ~R8, P1, P2 ;  /* 0x0000000709077210 */ /* 0x000fc40000fe4c08 */
[----:B------:R-:W-:-:S04]  /*04e0*/  IADD3 R20, P1, PT, R6, -0x8, RZ ;  /* 0xfffffff806147810 */ /* 0x000fc80007f3e0ff */
[----:B------:R-:W-:-:S09]  /*04f0*/  IADD3.X R21, PT, PT, R7, -0x1, RZ, P1, !PT ;  /* 0xffffffff07157810 */ /* 0x000fd20000ffe4ff */
.L_x_5:
[----:B0-----:R-:W-:Y:S02]  /*0500*/  IMAD.MOV.U32 R6, RZ, RZ, R20 ;  /* 0x000000ffff067224 */ /* 0x001fe400078e0014 */
[----:B------:R-:W-:Y:S02]  /*0510*/  IMAD.MOV.U32 R7, RZ, RZ, R21 ;  /* 0x000000ffff077224 */ /* 0x000fe400078e0015 */
[----:B------:R-:W-:Y:S02]  /*0520*/  IMAD.MOV.U32 R8, RZ, RZ, R18 ;  /* 0x000000ffff087224 */ /* 0x000fe400078e0012 */
[----:B------:R-:W-:Y:S01]  /*0530*/  IMAD.MOV.U32 R9, RZ, RZ, R19 ;  /* 0x000000ffff097224 */ /* 0x000fe200078e0013 */
[----:B------:R-:W2:Y:S04]  /*0540*/  LDG.E.64 R16, desc[UR4][R6.64] ;  /* 0x0000000406107981 */ /* 0x000ea8000c1e1b00 */
[----:B------:R-:W3:Y:S01]  /*0550*/  LDG.E.64 R14, desc[UR4][R8.64] ;  /* 0x00000004080e7981 */ /* 0x000ee2000c1e1b00 */
[----:B------:R-:W-:-:S02]  /*0560*/  IADD3 R10, P1, PT, R10, -0x1, RZ ;  /* 0xffffffff0a0a7810 */ /* 0x000fc40007f3e0ff */
[----:B------:R-:W-:Y:S02]  /*0570*/  IADD3 R13, P2, PT, R4, R13, RZ ;  /* 0x0000000d040d7210 */ /* 0x000fe40007f5e0ff */
[----:B------:R-:W-:Y:S02]  /*0580*/  IADD3.X R12, PT, PT, R12, -0x1, RZ, P1, !PT ;  /* 0xffffffff0c0c7810 */ /* 0x000fe40000ffe4ff */
[----:B------:R-:W-:Y:S01]  /*0590*/  ISETP.NE.U32.AND P1, PT, R10, RZ, PT ;  /* 0x000000ff0a00720c */ /* 0x000fe20003f25070 */
[----:B------:R-:W-:Y:S01]  /*05a0*/  IMAD.X R11, RZ, RZ, R11, P2 ;  /* 0x000000ffff0b7224 */ /* 0x000fe200010e060b */
[-C--:B------:R-:W-:Y:S02]  /*05b0*/  IADD3 R20, P3, PT, R6, -R3.reuse, RZ ;  /* 0x8000000306147210 */ /* 0x080fe40007f7e0ff */
[----:B------:R-:W-:Y:S02]  /*05c0*/  ISETP.NE.AND.EX P1, PT, R12, RZ, PT, P1 ;  /* 0x000000ff0c00720c */ /* 0x000fe40003f25310 */
[----:B------:R-:W-:Y:S01]  /*05d0*/  IADD3 R18, P4, PT, R8, R3, RZ ;  /* 0x0000000308127210 */ /* 0x000fe20007f9e0ff */
[----:B------:R-:W-:-:S04]  /*05e0*/  IMAD.X R21, R7, 0x1, ~R5, P3 ;  /* 0x0000000107157824 */ /* 0x000fc800018e0e05 */
[----:B------:R-:W-:Y:S01]  /*05f0*/  IMAD.X R19, R9, 0x1, R5, P4 ;  /* 0x0000000109137824 */ /* 0x000fe200020e0605 */
[----:B--2---:R0:W-:Y:S04]  /*0600*/  STG.E.64 desc[UR4][R8.64], R16 ;  /* 0x0000001008007986 */ /* 0x0041e8000c101b04 */
[----:B---3--:R0:W-:Y:S01]  /*0610*/  STG.E.64 desc[UR4][R6.64], R14 ;  /* 0x0000000e06007986 */ /* 0x0081e2000c101b04 */
[----:B------:R-:W-:Y:S05]  /*0620*/  @P1 BRA `(.L_x_5) ;  /* 0xfffffffc00b41947 */ /* 0x000fea000383ffff */
.L_x_4:
[----:B------:R-:W-:Y:S05]  /*0630*/  BSYNC.RECONVERGENT B0 ;  /* 0x0000000000007941 */ /* 0x000fea0003800200 */
.L_x_3:
[----:B------:R-:W-:Y:S05]  /*0640*/  @!P0 EXIT ;  /* 0x000000000000894d */ /* 0x000fea0003800000 */
[----:B------:R-:W-:Y:S01]  /*0650*/  IMAD.SHL.U32 R5, R4, 0x8, RZ ;  /* 0x0000000804057824 */ /* 0x000fe200078e00ff */
[----:B------:R-:W-:Y:S01]  /*0660*/  SHF.R.U32.HI R3, RZ, 0x1d, R4 ;  /* 0x0000001dff037819 */ /* 0x000fe20000011604 */
[----:B------:R-:W1:Y:S06]  /*0670*/  LDCU.128 UR8, c[0x0][0x380] ;  /* 0x00007000ff0877ac */ /* 0x000e6c0008000c00 */
.L_x_6:
[----:B0--3--:R-:W-:Y:S02]  /*0680*/  LOP3.LUT R6, RZ, R13, RZ, 0x33, !PT ;  /* 0x0000000dff067212 */ /* 0x009fe400078e33ff */
[----:B------:R-:W-:Y:S02]  /*0690*/  LOP3.LUT R7, RZ, R11, RZ, 0x33, !PT ;  /* 0x0000000bff077212 */ /* 0x000fe400078e33ff */
[----:B-1----:R-:W-:Y:S02]  /*06a0*/  IADD3 R6, P1, PT, R6, UR10, RZ ;  /* 0x0000000a06067c10 */ /* 0x002fe4000ff3e0ff */
[----:B------:R-:W-:Y:S02]  /*06b0*/  LEA R20, P0, R13, UR8, 0x3 ;  /* 0x000000080d147c11 */ /* 0x000fe4000f8018ff */
[----:B------:R-:W-:Y:S02]  /*06c0*/  IADD3.X R7, PT, PT, R7, UR11, RZ, P1, !PT ;  /* 0x0000000b07077c10 */ /* 0x000fe40008ffe4ff */
[----:B------:R-:W-:-:S02]  /*06d0*/  LEA R18, P1, R6, UR8, 0x3 ;  /* 0x0000000806127c11 */ /* 0x000fc4000f8218ff */
[----:B------:R-:W-:Y:S02]  /*06e0*/  LEA.HI.X R21, R13, UR9, R11, 0x3, P0 ;  /* 0x000000090d157c11 */ /* 0x000fe400080f1c0b */
[----:B------:R-:W-:-:S03]  /*06f0*/  LEA.HI.X R19, R6, UR9, R7, 0x3, P1 ;  /* 0x0000000906137c11 */ /* 0x000fc600088f1c07 */
[----:B------:R-:W2:Y:S04]  /*0700*/  LDG.E.64 R14, desc[UR4][R20.64] ;  /* 0x00000004140e7981 */ /* 0x000ea8000c1e1b00 */
[----:B------:R-:W3:Y:S01]  /*0710*/  LDG.E.64 R8, desc[UR4][R18.64] ;  /* 0x0000000412087981 */ /* 0x000ee2000c1e1b00 */
[----:B------:R-:W-:-:S04]  /*0720*/  IADD3 R27, P0, PT, R4, R13, RZ ;  /* 0x0000000d041b7210 */ /* 0x000fc80007f1e0ff */
[----:B------:R-:W-:Y:S01]  /*0730*/  LOP3.LUT R6, RZ, R27, RZ, 0x33, !PT ;  /* 0x0000001bff067212 */ /* 0x000fe200078e33ff */
[----:B------:R-:W-:-:S03]  /*0740*/  IMAD.X R26, RZ, RZ, R11, P0 ;  /* 0x000000ffff1a7224 */ /* 0x000fc600000e060b */
[----:B------:R-:W-:Y:S02]  /*0750*/  IADD3 R6, P1, PT, R6, UR10, RZ ;  /* 0x0000000a06067c10 */ /* 0x000fe4000ff3e0ff */
[----:B------:R-:W-:Y:S02]  /*0760*/  LOP3.LUT R7, RZ, R26, RZ, 0x33, !PT ;  /* 0x0000001aff077212 */ /* 0x000fe400078e33ff */
[----:B------:R-:W-:Y:S02]  /*0770*/  IADD3 R10, P0, PT, R5, R20, RZ ;  /* 0x00000014050a7210 */ /* 0x000fe40007f1e0ff */
[----:B------:R-:W-:Y:S02]  /*0780*/  IADD3.X R7, PT, PT, R7, UR11, RZ, P1, !PT ;  /* 0x0000000b07077c10 */ /* 0x000fe40008ffe4ff */
[----:B------:R-:W-:Y:S01]  /*0790*/  LEA R12, P1, R6, UR8, 0x3 ;  /* 0x00000008060c7c11 */ /* 0x000fe2000f8218ff */
[----:B------:R-:W-:-:S03]  /*07a0*/  IMAD.X R11, R3, 0x1, R21, P0 ;  /* 0x00000001030b7824 */ /* 0x000fc600000e0615 */
[----:B------:R-:W-:Y:S01]  /*07b0*/  LEA.HI.X R13, R6, UR9, R7, 0x3, P1 ;  /* 0x00000009060d7c11 */ /* 0x000fe200088f1c07 */
[----:B---3--:R0:W-:Y:S04]  /*07c0*/  STG.E.64 desc[UR4][R20.64], R8 ;  /* 0x0000000814007986 */ /* 0x0081e8000c101b04 */
[----:B--2---:R1:W-:Y:S04]  /*07d0*/  STG.E.64 desc[UR4][R18.64], R14 ;  /* 0x0000000e12007986 */ /* 0x0043e8000c101b04 */
        /* <DEDUP_REMOVED lines=9> */
[----:B0-----:R-:W-:Y:S01]  /*0870*/  LEA R8, P1, R24, UR8, 0x3 ;  /* 0x0000000818087c11 */ /* 0x001fe2000f8218ff */
[----:B------:R-:W-:-:S03]  /*0880*/  IMAD.X R7, R3, 0x1, R11, P0 ;  /* 0x0000000103077824 */ /* 0x000fc600000e060b */
[----:B------:R-:W-:Y:S01]  /*0890*/  LEA.HI.X R9, R24, UR9, R25, 0x3, P1 ;  /* 0x0000000918097c11 */ /* 0x000fe200088f1c19 */
[----:B--2---:R0:W-:Y:S04]  /*08a0*/  STG.E.64 desc[UR4][R10.64], R16 ;  /* 0x000000100a007986 */ /* 0x0041e8000c101b04 */
[----:B---3--:R2:W-:Y:S04]  /*08b0*/  STG.E.64 desc[UR4][R12.64], R22 ;  /* 0x000000160c007986 */ /* 0x0085e8000c101b04 */
[----:B------:R-:W3:Y:S04]  /*08c0*/  LDG.E.64 R20, desc[UR4][R8.64] ;  /* 0x0000000408147981 */ /* 0x000ee8000c1e1b00 */
[----:B-1----:R-:W4:Y:S01]  /*08d0*/  LDG.E.64 R18, desc[UR4][R6.64] ;  /* 0x0000000406127981 */ /* 0x002f22000c1e1b00 */
        /* <DEDUP_REMOVED lines=10> */
[----:B---3--:R3:W-:Y:S04]  /*0980*/  STG.E.64 desc[UR4][R6.64], R20 ;  /* 0x0000001406007986 */ /* 0x0087e8000c101b04 */
[----:B----4-:R3:W-:Y:S04]  /*0990*/  STG.E.64 desc[UR4][R8.64], R18 ;  /* 0x0000001208007986 */ /* 0x0107e8000c101b04 */
[----:B------:R-:W4:Y:S04]  /*09a0*/  LDG.E.64 R24, desc[UR4][R16.64] ;  /* 0x0000000410187981 */ /* 0x000f28000c1e1b00 */
[----:B--2---:R-:W2:Y:S01]  /*09b0*/  LDG.E.64 R22, desc[UR4][R14.64] ;  /* 0x000000040e167981 */ /* 0x004ea2000c1e1b00 */
[----:B------:R-:W-:-:S05]  /*09c0*/  IADD3 R13, P0, PT, R4, R27, RZ ;  /* 0x0000001b040d7210 */ /* 0x000fca0007f1e0ff */
[----:B------:R-:W-:Y:S01]  /*09d0*/  IMAD.X R11, RZ, RZ, R26, P0 ;  /* 0x000000ffff0b7224 */ /* 0x000fe200000e061a */
[----:B------:R-:W-:-:S04]  /*09e0*/  ISETP.GE.U32.AND P0, PT, R13, R0, PT ;  /* 0x000000000d00720c */ /* 0x000fc80003f06070 */
[----:B------:R-:W-:Y:S01]  /*09f0*/  ISETP.GE.U32.AND.EX P0, PT, R11, R2, PT, P0 ;  /* 0x000000020b00720c */ /* 0x000fe20003f06100 */
[----:B----4-:R3:W-:Y:S04]  /*0a00*/  STG.E.64 desc[UR4][R14.64], R24 ;  /* 0x000000180e007986 */ /* 0x0107e8000c101b04 */
[----:B--2---:R3:W-:Y:S08]  /*0a10*/  STG.E.64 desc[UR4][R16.64], R22 ;  /* 0x0000001610007986 */ /* 0x0047f0000c101b04 */
[----:B------:R-:W-:Y:S05]  /*0a20*/  @!P0 BRA `(.L_x_6) ;  /* 0xfffffffc00148947 */ /* 0x000fea000383ffff */
[----:B------:R-:W-:Y:S05]  /*0a30*/  EXIT ;  /* 0x000000000000794d */ /* 0x000fea0003800000 */
        .weak           $__internal_0_$__cuda_sm20_div_u64
        .type           $__internal_0_$__cuda_sm20_div_u64,@function
        .size           $__internal_0_$__cuda_sm20_div_u64,(.L_x_8 - $__internal_0_$__cuda_sm20_div_u64)
$__internal_0_$__cuda_sm20_div_u64:
[----:B------:R-:W-:Y:S02]  /*0a40*/  IMAD.MOV.U32 R16, RZ, RZ, R4 ;  /* 0x000000ffff107224 */ /* 0x000fe400078e0004 */
[----:B------:R-:W-:-:S04]  /*0a50*/  IMAD.MOV.U32 R17, RZ, RZ, RZ ;  /* 0x000000ffff117224 */ /* 0x000fc800078e00ff */
[----:B------:R-:W0:Y:S08]  /*0a60*/  I2F.U64.RP R10, R16 ;  /* 0x00000010000a7312 */ /* 0x000e300000309000 */
[----:B0-----:R-:W0:Y:S02]  /*0a70*/  MUFU.RCP R10, R10 ;  /* 0x0000000a000a7308 */ /* 0x001e240000001000 */
[----:B0-----:R-:W-:-:S06]  /*0a80*/  VIADD R8, R10, 0x1ffffffe ;  /* 0x1ffffffe0a087836 */ /* 0x001fcc0000000000 */
[----:B------:R-:W0:Y:S02]  /*0a90*/  F2I.U64.TRUNC R8, R8 ;  /* 0x0000000800087311 */ /* 0x000e24000020d800 */
[----:B0-----:R-:W-:-:S04]  /*0aa0*/  IMAD.WIDE.U32 R14, R8, R4, RZ ;  /* 0x00000004080e7225 */ /* 0x001fc800078e00ff */
[----:B------:R-:W-:Y:S01]  /*0ab0*/  IMAD R15, R9, R4, R15 ;  /* 0x00000004090f7224 */ /* 0x000fe200078e020f */
[----:B------:R-:W-:-:S05]  /*0ac0*/  IADD3 R19, P0, PT, RZ, -R14, RZ ;  /* 0x8000000eff137210 */ /* 0x000fca0007f1e0ff */
[----:B------:R-:W-:-:S04]  /*0ad0*/  IMAD.HI.U32 R14, R8, R19, RZ ;  /* 0x00000013080e7227 */ /* 0x000fc800078e00ff */
[----:B------:R-:W-:Y:S02]  /*0ae0*/  IMAD.X R21, RZ, RZ, ~R15, P0 ;  /* 0x000000ffff157224 */ /* 0x000fe400000e0e0f */
[----:B------:R-:W-:Y:S02]  /*0af0*/  IMAD.MOV.U32 R15, RZ, RZ, R8 ;  /* 0x000000ffff0f7224 */ /* 0x000fe400078e0008 */
[-C--:B------:R-:W-:Y:S02]  /*0b00*/  IMAD R17, R9, R21.reuse, RZ ;  /* 0x0000001509117224 */ /* 0x080fe400078e02ff */
[----:B------:R-:W-:-:S04]  /*0b10*/  IMAD.WIDE.U32 R14, P0, R8, R21, R14 ;  /* 0x00000015080e7225 */ /* 0x000fc8000780000e */
[----:B------:R-:W-:-:S04]  /*0b20*/  IMAD.HI.U32 R21, R9, R21, RZ ;  /* 0x0000001509157227 */ /* 0x000fc800078e00ff */
[----:B------:R-:W-:-:S04]  /*0b30*/  IMAD.HI.U32 R14, P1, R9, R19, R14 ;  /* 0x00000013090e7227 */ /* 0x000fc8000782000e */
[----:B------:R-:W-:Y:S01]  /*0b40*/  IMAD.X R10, R21, 0x1, R9, P0 ;  /* 0x00000001150a7824 */ /* 0x000fe200000e0609 */
[----:B------:R-:W-:-:S04]  /*0b50*/  IADD3 R15, P2, PT, R17, R14, RZ ;  /* 0x0000000e110f7210 */ /* 0x000fc80007f5e0ff */
[----:B------:R-:W-:Y:S01]  /*0b60*/  IADD3.X R17, PT, PT, RZ, RZ, R10, P2, P1 ;  /* 0x000000ffff117210 */ /* 0x000fe200017e240a */
[----:B------:R-:W-:-:S03]  /*0b70*/  IMAD.WIDE.U32 R8, R15, R4, RZ ;  /* 0x000000040f087225 */ /* 0x000fc600078e00ff */
[----:B------:R-:W-:Y:S01]  /*0b80*/  IADD3 R19, P0, PT, RZ, -R8, RZ ;  /* 0x80000008ff137210 */ /* 0x000fe20007f1e0ff */
[----:B------:R-:W-:-:S04]  /*0b90*/  IMAD R8, R17, R4, R9 ;  /* 0x0000000411087224 */ /* 0x000fc800078e0209 */
[----:B------:R-:W-:-:S04]  /*0ba0*/  IMAD.HI.U32 R14, R15, R19, RZ ;  /* 0x000000130f0e7227 */ /* 0x000fc800078e00ff */
[----:B------:R-:W-:-:S04]  /*0bb0*/  IMAD.X R8, RZ, RZ, ~R8, P0 ;  /* 0x000000ffff087224 */ /* 0x000fc800000e0e08 */
[----:B------:R-:W-:-:S04]  /*0bc0*/  IMAD.WIDE.U32 R14, P0, R15, R8, R14 ;  /* 0x000000080f0e7225 */ /* 0x000fc8000780000e */
[C---:B------:R-:W-:Y:S02]  /*0bd0*/  IMAD R9, R17.reuse, R8, RZ ;  /* 0x0000000811097224 */ /* 0x040fe400078e02ff */
[----:B------:R-:W-:-:S04]  /*0be0*/  IMAD.HI.U32 R10, P1, R17, R19, R14 ;  /* 0x00000013110a7227 */ /* 0x000fc8000782000e */
[----:B------:R-:W-:Y:S01]  /*0bf0*/  IMAD.HI.U32 R8, R17, R8, RZ ;  /* 0x0000000811087227 */ /* 0x000fe200078e00ff */
[----:B------:R-:W-:-:S03]  /*0c00*/  IADD3 R10, P2, PT, R9, R10, RZ ;  /* 0x0000000a090a7210 */ /* 0x000fc60007f5e0ff */
[----:B------:R-:W-:Y:S02]  /*0c10*/  IMAD.X R17, R8, 0x1, R17, P0 ;  /* 0x0000000108117824 */ /* 0x000fe400000e0611 */
[----:B------:R-:W-:-:S03]  /*0c20*/  IMAD.HI.U32 R8, R10, R5, RZ ;  /* 0x000000050a087227 */ /* 0x000fc600078e00ff */
[----:B------:R-:W-:Y:S01]  /*0c30*/  IADD3.X R12, PT, PT, RZ, RZ, R17, P2, P1 ;  /* 0x000000ffff0c7210 */ /* 0x000fe200017e2411 */
[----:B------:R-:W-:Y:S02]  /*0c40*/  IMAD.MOV.U32 R9, RZ, RZ, RZ ;  /* 0x000000ffff097224 */ /* 0x000fe400078e00ff */
[----:B------:R-:W-:-:S04]  /*0c50*/  IMAD.WIDE.U32 R8, R10, R7, R8 ;  /* 0x000000070a087225 */ /* 0x000fc800078e0008 */
[C---:B------:R-:W-:Y:S02]  /*0c60*/  IMAD R15, R12.reuse, R7, RZ ;  /* 0x000000070c0f7224 */ /* 0x040fe400078e02ff */
[----:B------:R-:W-:-:S04]  /*0c70*/  IMAD.HI.U32 R8, P0, R12, R5, R8 ;  /* 0x000000050c087227 */ /* 0x000fc80007800008 */
[----:B------:R-:W-:Y:S01]  /*0c80*/  IMAD.HI.U32 R12, R12, R7, RZ ;  /* 0x000000070c0c7227 */ /* 0x000fe200078e00ff */
[----:B------:R-:W-:-:S03]  /*0c90*/  IADD3 R15, P1, PT, R15, R8, RZ ;  /* 0x000000080f0f7210 */ /* 0x000fc60007f3e0ff */
[----:B------:R-:W-:-:S04]  /*0ca0*/  IMAD.X R8, RZ, RZ, R12, P0 ;  /* 0x000000ffff087224 */ /* 0x000fc800000e060c */
[----:B------:R-:W-:Y:S02]  /*0cb0*/  IMAD.X R17, RZ, RZ, R8, P1 ;  /* 0x000000ffff117224 */ /* 0x000fe400008e0608 */
[----:B------:R-:W-:-:S04]  /*0cc0*/  IMAD.WIDE.U32 R8, R15, R4, RZ ;  /* 0x000000040f087225 */ /* 0x000fc800078e00ff */
[----:B------:R-:W-:Y:S01]  /*0cd0*/  IMAD R10, R17, R4, R9 ;  /* 0x00000004110a7224 */ /* 0x000fe200078e0209 */
[----:B------:R-:W-:-:S04]  /*0ce0*/  IADD3 R9, P0, PT, -R8, R5, RZ ;  /* 0x0000000508097210 */ /* 0x000fc80007f1e1ff */
[-C--:B------:R-:W-:Y:S01]  /*0cf0*/  IADD3 R5, P1, PT, -R4, R9.reuse, RZ ;  /* 0x0000000904057210 */ /* 0x080fe20007f3e1ff */
[----:B------:R-:W-:Y:S01]  /*0d00*/  IMAD.X R12, R7, 0x1, ~R10, P0 ;  /* 0x00000001070c7824 */ /* 0x000fe200000e0e0a */
[----:B------:R-:W-:Y:S02]  /*0d10*/  ISETP.GE.U32.AND P0, PT, R9, R4, PT ;  /* 0x000000040900720c */ /* 0x000fe40003f06070 */
[----:B------:R-:W-:Y:S02]  /*0d20*/  IADD3 R10, P2, PT, R15, 0x1, RZ ;  /* 0x000000010f0a7810 */ /* 0x000fe40007f5e0ff */
[C---:B------:R-:W-:Y:S02]  /*0d30*/  ISETP.GE.U32.AND.EX P0, PT, R12.reuse, RZ, PT, P0 ;  /* 0x000000ff0c00720c */ /* 0x040fe40003f06100 */
[----:B------:R-:W-:Y:S01]  /*0d40*/  IADD3.X R7, PT, PT, R12, -0x1, RZ, P1, !PT ;  /* 0xffffffff0c077810 */ /* 0x000fe20000ffe4ff */
[----:B------:R-:W-:Y:S01]  /*0d50*/  IMAD.X R8, RZ, RZ, R17, P2 ;  /* 0x000000ffff087224 */ /* 0x000fe200010e0611 */
[----:B------:R-:W-:-:S02]  /*0d60*/  SEL R5, R5, R9, P0 ;  /* 0x0000000905057207 */ /* 0x000fc40000000000 */
[----:B------:R-:W-:Y:S02]  /*0d70*/  SEL R10, R10, R15, P0 ;  /* 0x0000000f0a0a7207 */ /* 0x000fe40000000000 */
[----:B------:R-:W-:Y:S02]  /*0d80*/  SEL R7, R7, R12, P0 ;  /* 0x0000000c07077207 */ /* 0x000fe40000000000 */
[----:B------:R-:W-:Y:S02]  /*0d90*/  SEL R17, R8, R17, P0 ;  /* 0x0000001108117207 */ /* 0x000fe40000000000 */
[----:B------:R-:W-:Y:S02]  /*0da0*/  ISETP.GE.U32.AND P0, PT, R5, R4, PT ;  /* 0x000000040500720c */ /* 0x000fe40003f06070 */
[----:B------:R-:W-:Y:S02]  /*0db0*/  IADD3 R5, P2, PT, R10, 0x1, RZ ;  /* 0x000000010a057810 */ /* 0x000fe40007f5e0ff */
[----:B------:R-:W-:-:S02]  /*0dc0*/  ISETP.NE.U32.AND P1, PT, R4, RZ, PT ;  /* 0x000000ff0400720c */ /* 0x000fc40003f25070 */
[----:B------:R-:W-:Y:S01]  /*0dd0*/  ISETP.GE.U32.AND.EX P0, PT, R7, RZ, PT, P0 ;  /* 0x000000ff0700720c */ /* 0x000fe20003f06100 */
[----:B------:R-:W-:Y:S01]  /*0de0*/  IMAD.X R8, RZ, RZ, R17, P2 ;  /* 0x000000ffff087224 */ /* 0x000fe200010e0611 */
[----:B------:R-:W-:Y:S01]  /*0df0*/  ISETP.NE.AND.EX P1, PT, RZ, RZ, PT, P1 ;  /* 0x000000ffff00720c */ /* 0x000fe20003f25310 */
[----:B------:R-:W-:Y:S01]  /*0e00*/  IMAD.MOV.U32 R7, RZ, RZ, 0x0 ;  /* 0x00000000ff077424 */ /* 0x000fe200078e00ff */
[----:B------:R-:W-:Y:S02]  /*0e10*/  SEL R5, R5, R10, P0 ;  /* 0x0000000a05057207 */ /* 0x000fe40000000000 */
[----:B------:R-:W-:Y:S02]  /*0e20*/  SEL R8, R8, R17, P0 ;  /* 0x0000001108087207 */ /* 0x000fe40000000000 */
[----:B------:R-:W-:Y:S02]  /*0e30*/  SEL R5, R5, 0xffffffff, P1 ;  /* 0xffffffff05057807 */ /* 0x000fe40000800000 */
[----:B------:R-:W-:Y:S01]  /*0e40*/  SEL R8, R8, 0xffffffff, P1 ;  /* 0xffffffff08087807 */ /* 0x000fe20000800000 */
[----:B------:R-:W-:Y:S06]  /*0e50*/  RET.REL.NODEC R6 `(_Z6kernelPdm) ;  /* 0xfffffff006687950 */ /* 0x000fec0003c3ffff */
.L_x_7:
[----:B------:R-:W-:-:S00]  /*0e60*/  BRA `(.L_x_7) ;  /* 0xfffffffc00fc7947 */ /* 0x000fc0000383ffff */
[----:B------:R-:W-:-:S00]  /*0e70*/  NOP ;  /* 0x0000000000007918 */ /* 0x000fc00000000000 */
        /* <DEDUP_REMOVED lines=8> */
.L_x_8:


//--------------------- .nv.shared.reserved.0     --------------------------
	.section	.nv.shared.reserved.0,"aw",@nobits
	.weak		__nv_reservedSMEM_offset_0_alias
	.size		__nv_reservedSMEM_offset_0_alias, 0, 64
	.other		__nv_reservedSMEM_offset_0_alias,@"STO_CUDA_RESERVED_SHARED STV_DEFAULT"
__nv_reservedSMEM_offset_0_alias:
	.zero		0
	.zero		64


//--------------------- .nv.constant0._Z6kernelPdm --------------------------
	.section	.nv.constant0._Z6kernelPdm,"a",@progbits
	.sectionflags	@""
	.align	4
.nv.constant0._Z6kernelPdm:
	.zero		912


//--------------------- SYMBOLS --------------------------

	.type		.nv.reservedSmem.offset0,@object
	.size		.nv.reservedSmem.offset0,0x4
